//
// Generated by NVIDIA NVVM Compiler
//
// Compiler Build ID: CL-36424714
// Cuda compilation tools, release 13.0, V13.0.88
// Based on NVVM 20.0.0
//

.version 9.0
.target sm_100
.address_size 64

	// .globl	_Z11gpuMMSharedPfS_S_i
// _ZZ11gpuMMSharedPfS_S_iE2sA has been demoted
// _ZZ11gpuMMSharedPfS_S_iE2sB has been demoted

.visible .entry _Z11gpuMMSharedPfS_S_i(
	.param .u64 .ptr .align 1 _Z11gpuMMSharedPfS_S_i_param_0,
	.param .u64 .ptr .align 1 _Z11gpuMMSharedPfS_S_i_param_1,
	.param .u64 .ptr .align 1 _Z11gpuMMSharedPfS_S_i_param_2,
	.param .u32 _Z11gpuMMSharedPfS_S_i_param_3
)
{
	.reg .pred 	%p<6>;
	.reg .b32 	%r<34>;
	.reg .b32 	%f<115>;
	.reg .b64 	%rd<13>;
	// demoted variable
	.shared .align 4 .b8 _ZZ11gpuMMSharedPfS_S_iE2sA[4096];
	// demoted variable
	.shared .align 4 .b8 _ZZ11gpuMMSharedPfS_S_iE2sB[4096];
	ld.param.u64 	%rd3, [_Z11gpuMMSharedPfS_S_i_param_0];
	ld.param.u64 	%rd4, [_Z11gpuMMSharedPfS_S_i_param_1];
	ld.param.u64 	%rd5, [_Z11gpuMMSharedPfS_S_i_param_2];
	ld.param.u32 	%r15, [_Z11gpuMMSharedPfS_S_i_param_3];
	mov.u32 	%r16, %ctaid.x;
	mov.u32 	%r17, %ctaid.y;
	mov.u32 	%r1, %tid.x;
	mov.u32 	%r2, %tid.y;
	mov.u32 	%r18, %ntid.y;
	mad.lo.s32 	%r3, %r17, %r18, %r2;
	mov.u32 	%r19, %ntid.x;
	mad.lo.s32 	%r4, %r16, %r19, %r1;
	cvt.rn.f32.s32 	%f10, %r15;
	mul.f32 	%f11, %f10, 0f3D000000;
	cvt.rpi.f32.f32 	%f1, %f11;
	setp.leu.f32 	%p1, %f1, 0f00000000;
	mov.f32 	%f114, 0f00000000;
	@%p1 bra 	$L__BB0_7;
	shl.b32 	%r21, %r2, 7;
	mov.u32 	%r22, _ZZ11gpuMMSharedPfS_S_iE2sA;
	add.s32 	%r5, %r22, %r21;
	shl.b32 	%r23, %r1, 2;
	add.s32 	%r6, %r5, %r23;
	mul.lo.s32 	%r7, %r15, %r3;
	mov.u32 	%r24, _ZZ11gpuMMSharedPfS_S_iE2sB;
	add.s32 	%r9, %r24, %r23;
	add.s32 	%r8, %r9, %r21;
	cvta.to.global.u64 	%rd1, %rd3;
	cvta.to.global.u64 	%rd2, %rd4;
	mov.f32 	%f114, 0f00000000;
	mov.b32 	%r33, 0;
$L__BB0_2:
	shl.b32 	%r11, %r33, 5;
	add.s32 	%r25, %r11, %r1;
	max.s32 	%r26, %r3, %r25;
	setp.ge.s32 	%p2, %r26, %r15;
	mov.f32 	%f112, 0f00000000;
	@%p2 bra 	$L__BB0_4;
	add.s32 	%r27, %r25, %r7;
	mul.wide.s32 	%rd6, %r27, 4;
	add.s64 	%rd7, %rd1, %rd6;
	ld.global.f32 	%f112, [%rd7];
$L__BB0_4:
	st.shared.f32 	[%r6], %f112;
	add.s32 	%r13, %r11, %r2;
	max.s32 	%r29, %r4, %r13;
	setp.ge.s32 	%p3, %r29, %r15;
	mov.f32 	%f113, 0f00000000;
	@%p3 bra 	$L__BB0_6;
	mad.lo.s32 	%r30, %r13, %r15, %r4;
	mul.wide.s32 	%rd8, %r30, 4;
	add.s64 	%rd9, %rd2, %rd8;
	ld.global.f32 	%f113, [%rd9];
$L__BB0_6:
	st.shared.f32 	[%r8], %f113;
	bar.sync 	0;
	ld.shared.f32 	%f15, [%r5];
	ld.shared.f32 	%f16, [%r9];
	fma.rn.f32 	%f17, %f15, %f16, %f114;
	ld.shared.f32 	%f18, [%r5+4];
	ld.shared.f32 	%f19, [%r9+128];
	fma.rn.f32 	%f20, %f18, %f19, %f17;
	ld.shared.f32 	%f21, [%r5+8];
	ld.shared.f32 	%f22, [%r9+256];
	fma.rn.f32 	%f23, %f21, %f22, %f20;
	ld.shared.f32 	%f24, [%r5+12];
	ld.shared.f32 	%f25, [%r9+384];
	fma.rn.f32 	%f26, %f24, %f25, %f23;
	ld.shared.f32 	%f27, [%r5+16];
	ld.shared.f32 	%f28, [%r9+512];
	fma.rn.f32 	%f29, %f27, %f28, %f26;
	ld.shared.f32 	%f30, [%r5+20];
	ld.shared.f32 	%f31, [%r9+640];
	fma.rn.f32 	%f32, %f30, %f31, %f29;
	ld.shared.f32 	%f33, [%r5+24];
	ld.shared.f32 	%f34, [%r9+768];
	fma.rn.f32 	%f35, %f33, %f34, %f32;
	ld.shared.f32 	%f36, [%r5+28];
	ld.shared.f32 	%f37, [%r9+896];
	fma.rn.f32 	%f38, %f36, %f37, %f35;
	ld.shared.f32 	%f39, [%r5+32];
	ld.shared.f32 	%f40, [%r9+1024];
	fma.rn.f32 	%f41, %f39, %f40, %f38;
	ld.shared.f32 	%f42, [%r5+36];
	ld.shared.f32 	%f43, [%r9+1152];
	fma.rn.f32 	%f44, %f42, %f43, %f41;
	ld.shared.f32 	%f45, [%r5+40];
	ld.shared.f32 	%f46, [%r9+1280];
	fma.rn.f32 	%f47, %f45, %f46, %f44;
	ld.shared.f32 	%f48, [%r5+44];
	ld.shared.f32 	%f49, [%r9+1408];
	fma.rn.f32 	%f50, %f48, %f49, %f47;
	ld.shared.f32 	%f51, [%r5+48];
	ld.shared.f32 	%f52, [%r9+1536];
	fma.rn.f32 	%f53, %f51, %f52, %f50;
	ld.shared.f32 	%f54, [%r5+52];
	ld.shared.f32 	%f55, [%r9+1664];
	fma.rn.f32 	%f56, %f54, %f55, %f53;
	ld.shared.f32 	%f57, [%r5+56];
	ld.shared.f32 	%f58, [%r9+1792];
	fma.rn.f32 	%f59, %f57, %f58, %f56;
	ld.shared.f32 	%f60, [%r5+60];
	ld.shared.f32 	%f61, [%r9+1920];
	fma.rn.f32 	%f62, %f60, %f61, %f59;
	ld.shared.f32 	%f63, [%r5+64];
	ld.shared.f32 	%f64, [%r9+2048];
	fma.rn.f32 	%f65, %f63, %f64, %f62;
	ld.shared.f32 	%f66, [%r5+68];
	ld.shared.f32 	%f67, [%r9+2176];
	fma.rn.f32 	%f68, %f66, %f67, %f65;
	ld.shared.f32 	%f69, [%r5+72];
	ld.shared.f32 	%f70, [%r9+2304];
	fma.rn.f32 	%f71, %f69, %f70, %f68;
	ld.shared.f32 	%f72, [%r5+76];
	ld.shared.f32 	%f73, [%r9+2432];
	fma.rn.f32 	%f74, %f72, %f73, %f71;
	ld.shared.f32 	%f75, [%r5+80];
	ld.shared.f32 	%f76, [%r9+2560];
	fma.rn.f32 	%f77, %f75, %f76, %f74;
	ld.shared.f32 	%f78, [%r5+84];
	ld.shared.f32 	%f79, [%r9+2688];
	fma.rn.f32 	%f80, %f78, %f79, %f77;
	ld.shared.f32 	%f81, [%r5+88];
	ld.shared.f32 	%f82, [%r9+2816];
	fma.rn.f32 	%f83, %f81, %f82, %f80;
	ld.shared.f32 	%f84, [%r5+92];
	ld.shared.f32 	%f85, [%r9+2944];
	fma.rn.f32 	%f86, %f84, %f85, %f83;
	ld.shared.f32 	%f87, [%r5+96];
	ld.shared.f32 	%f88, [%r9+3072];
	fma.rn.f32 	%f89, %f87, %f88, %f86;
	ld.shared.f32 	%f90, [%r5+100];
	ld.shared.f32 	%f91, [%r9+3200];
	fma.rn.f32 	%f92, %f90, %f91, %f89;
	ld.shared.f32 	%f93, [%r5+104];
	ld.shared.f32 	%f94, [%r9+3328];
	fma.rn.f32 	%f95, %f93, %f94, %f92;
	ld.shared.f32 	%f96, [%r5+108];
	ld.shared.f32 	%f97, [%r9+3456];
	fma.rn.f32 	%f98, %f96, %f97, %f95;
	ld.shared.f32 	%f99, [%r5+112];
	ld.shared.f32 	%f100, [%r9+3584];
	fma.rn.f32 	%f101, %f99, %f100, %f98;
	ld.shared.f32 	%f102, [%r5+116];
	ld.shared.f32 	%f103, [%r9+3712];
	fma.rn.f32 	%f104, %f102, %f103, %f101;
	ld.shared.f32 	%f105, [%r5+120];
	ld.shared.f32 	%f106, [%r9+3840];
	fma.rn.f32 	%f107, %f105, %f106, %f104;
	ld.shared.f32 	%f108, [%r5+124];
	ld.shared.f32 	%f109, [%r9+3968];
	fma.rn.f32 	%f114, %f108, %f109, %f107;
	bar.sync 	0;
	add.s32 	%r33, %r33, 1;
	cvt.rn.f32.u32 	%f110, %r33;
	setp.gt.f32 	%p4, %f1, %f110;
	@%p4 bra 	$L__BB0_2;
$L__BB0_7:
	max.s32 	%r31, %r3, %r4;
	setp.ge.s32 	%p5, %r31, %r15;
	@%p5 bra 	$L__BB0_9;
	mad.lo.s32 	%r32, %r15, %r3, %r4;
	cvta.to.global.u64 	%rd10, %rd5;
	mul.wide.s32 	%rd11, %r32, 4;
	add.s64 	%rd12, %rd10, %rd11;
	st.global.f32 	[%rd12], %f114;
$L__BB0_9:
	ret;

}


// ===== COMPILED SASS (sm_100) =====

	.target	sm_100

	.elftype	@"ET_EXEC"


//--------------------- .note.nv.tkinfo           --------------------------
	.section	.note.nv.tkinfo,"",@"SHT_NOTE"
	.sectionflags	@"SHF_NOTE_NV_TKINFO"
	.tkinfo
        /*0018*/ 	.word	0x00000002
        /*0030*/ 	.string	""
        /*0030*/ 	.string	"ptxas"
        /*0030*/ 	.string	"Cuda compilation tools, release 13.0, V13.0.88"
        /*0030*/ 	.string	"Build cuda_13.0.r13.0/compiler.36424714_0"
        /*0030*/ 	.string	"-arch sm_100 -m 64 "



//--------------------- .note.nv.cuinfo           --------------------------
	.section	.note.nv.cuinfo,"",@"SHT_NOTE"
	.sectionflags	@"SHF_NOTE_NV_CUINFO"
        /*0018*/ 	.short	0x0002
        /*001a*/ 	.short	0x0064
        /*001c*/ 	.short	0x0082
	.zero		2


//--------------------- .nv.info                  --------------------------
	.section	.nv.info,"",@"SHT_CUDA_INFO"
	.align	4


	//----- nvinfo : EIATTR_REGCOUNT
	.align		4
        /*0000*/ 	.byte	0x04, 0x2f
        /*0002*/ 	.short	(.L_1 - .L_0)
	.align		4
.L_0:
        /*0004*/ 	.word	index@(_Z11gpuMMSharedPfS_S_i)
        /*0008*/ 	.word	0x00000020


	//----- nvinfo : EIATTR_FRAME_SIZE
	.align		4
.L_1:
        /*000c*/ 	.byte	0x04, 0x11
        /*000e*/ 	.short	(.L_3 - .L_2)
	.align		4
.L_2:
        /*0010*/ 	.word	index@(_Z11gpuMMSharedPfS_S_i)
        /*0014*/ 	.word	0x00000000


	//----- nvinfo : EIATTR_MIN_STACK_SIZE
	.align		4
.L_3:
        /*0018*/ 	.byte	0x04, 0x12
        /*001a*/ 	.short	(.L_5 - .L_4)
	.align		4
.L_4:
        /*001c*/ 	.word	index@(_Z11gpuMMSharedPfS_S_i)
        /*0020*/ 	.word	0x00000000
.L_5:


//--------------------- .nv.compat                --------------------------
	.section	.nv.compat,"",@"SHT_CUDA_COMPAT_INFO"
	.align	4
        /*0000*/ 	.byte	0x02, 0x09, 0x00, 0x00, 0x02, 0x02, 0x01, 0x00, 0x02, 0x05, 0x05, 0x00, 0x03, 0x07, 0x01, 0x01
        /*0010*/ 	.byte	0x02, 0x03, 0x00, 0x00, 0x02, 0x06, 0x01, 0x00, 0x04, 0x0b, 0x08, 0x00, 0x09, 0x00, 0x00, 0x00
        /*0020*/ 	.byte	0x00, 0x00, 0x00, 0x00


//--------------------- .nv.info._Z11gpuMMSharedPfS_S_i --------------------------
	.section	.nv.info._Z11gpuMMSharedPfS_S_i,"",@"SHT_CUDA_INFO"
	.sectionflags	@""
	.align	4


	//----- nvinfo : EIATTR_CUDA_API_VERSION
	.align		4
        /*0000*/ 	.byte	0x04, 0x37
        /*0002*/ 	.short	(.L_7 - .L_6)
.L_6:
        /*0004*/ 	.word	0x00000082


	//----- nvinfo : EIATTR_KPARAM_INFO
	.align		4
.L_7:
        /*0008*/ 	.byte	0x04, 0x17
        /*000a*/ 	.short	(.L_9 - .L_8)
.L_8:
        /*000c*/ 	.word	0x00000000
        /*0010*/ 	.short	0x0003
        /*0012*/ 	.short	0x0018
        /*0014*/ 	.byte	0x00, 0xf0, 0x11, 0x00


	//----- nvinfo : EIATTR_KPARAM_INFO
	.align		4
.L_9:
        /*0018*/ 	.byte	0x04, 0x17
        /*001a*/ 	.short	(.L_11 - .L_10)
.L_10:
        /*001c*/ 	.word	0x00000000
        /*0020*/ 	.short	0x0002
        /*0022*/ 	.short	0x0010
        /*0024*/ 	.byte	0x00, 0xf5, 0x21, 0x00


	//----- nvinfo : EIATTR_KPARAM_INFO
	.align		4
.L_11:
        /*0028*/ 	.byte	0x04, 0x17
        /*002a*/ 	.short	(.L_13 - .L_12)
.L_12:
        /*002c*/ 	.word	0x00000000
        /*0030*/ 	.short	0x0001
        /*0032*/ 	.short	0x0008
        /*0034*/ 	.byte	0x00, 0xf5, 0x21, 0x00


	//----- nvinfo : EIATTR_KPARAM_INFO
	.align		4
.L_13:
        /*0038*/ 	.byte	0x04, 0x17
        /*003a*/ 	.short	(.L_15 - .L_14)
.L_14:
        /*003c*/ 	.word	0x00000000
        /*0040*/ 	.short	0x0000
        /*0042*/ 	.short	0x0000
        /*0044*/ 	.byte	0x00, 0xf5, 0x21, 0x00


	//----- nvinfo : EIATTR_SPARSE_MMA_MASK
	.align		4
.L_15:
        /*0048*/ 	.byte	0x03, 0x50
        /*004a*/ 	.short	0x0000


	//----- nvinfo : EIATTR_MAXREG_COUNT
	.align		4
        /*004c*/ 	.byte	0x03, 0x1b
        /*004e*/ 	.short	0x00ff


	//----- nvinfo : EIATTR_NUM_BARRIERS
	.align		4
        /*0050*/ 	.byte	0x02, 0x4c
        /*0052*/ 	.byte	0x01
	.zero		1


	//----- nvinfo : EIATTR_MERCURY_ISA_VERSION
	.align		4
        /*0054*/ 	.byte	0x03, 0x5f
        /*0056*/ 	.short	0x0101


	//----- nvinfo : EIATTR_VRC_CTA_INIT_COUNT
	.align		4
        /*0058*/ 	.byte	0x02, 0x4a
	.zero		1
	.zero		1


	//----- nvinfo : EIATTR_EXIT_INSTR_OFFSETS
	.align		4
        /*005c*/ 	.byte	0x04, 0x1c
        /*005e*/ 	.short	(.L_17 - .L_16)


	//   ....[0]....
.L_16:
        /*0060*/ 	.word	0x00000800


	//   ....[1]....
        /*0064*/ 	.word	0x00000850


	//----- nvinfo : EIATTR_CBANK_PARAM_SIZE
	.align		4
.L_17:
        /*0068*/ 	.byte	0x03, 0x19
        /*006a*/ 	.short	0x001c


	//----- nvinfo : EIATTR_PARAM_CBANK
	.align		4
        /*006c*/ 	.byte	0x04, 0x0a
        /*006e*/ 	.short	(.L_19 - .L_18)
	.align		4
.L_18:
        /*0070*/ 	.word	index@(.nv.constant0._Z11gpuMMSharedPfS_S_i)
        /*0074*/ 	.short	0x0380
        /*0076*/ 	.short	0x001c


	//----- nvinfo : EIATTR_SW_WAR
	.align		4
.L_19:
        /*0078*/ 	.byte	0x04, 0x36
        /*007a*/ 	.short	(.L_21 - .L_20)
.L_20:
        /*007c*/ 	.word	0x00000008
.L_21:


//--------------------- .nv.callgraph             --------------------------
	.section	.nv.callgraph,"",@"SHT_CUDA_CALLGRAPH"
	.align	4
	.sectionentsize	8
	.align		4
        /*0000*/ 	.word	0x00000000
	.align		4
        /*0004*/ 	.word	0xffffffff
	.align		4
        /*0008*/ 	.word	0x00000000
	.align		4
        /*000c*/ 	.word	0xfffffffe
	.align		4
        /*0010*/ 	.word	0x00000000
	.align		4
        /*0014*/ 	.word	0xfffffffd
	.align		4
        /*0018*/ 	.word	0x00000000
	.align		4
        /*001c*/ 	.word	0xfffffffc


//--------------------- .text._Z11gpuMMSharedPfS_S_i --------------------------
	.section	.text._Z11gpuMMSharedPfS_S_i,"ax",@progbits
	.align	128
        .global         _Z11gpuMMSharedPfS_S_i
        .type           _Z11gpuMMSharedPfS_S_i,@function
        .size           _Z11gpuMMSharedPfS_S_i,(.L_x_3 - _Z11gpuMMSharedPfS_S_i)
        .other          _Z11gpuMMSharedPfS_S_i,@"STO_CUDA_ENTRY STV_DEFAULT"
_Z11gpuMMSharedPfS_S_i:
.text._Z11gpuMMSharedPfS_S_i:
[----:B------:R-:W-:Y:S01]  /*0000*/  LDC R1, c[0x0][0x37c] ;  /* 0x0000df00ff017b82 */ /* 0x000fe20000000800 */
[----:B------:R-:W0:Y:S01]  /*0010*/  LDCU UR4, c[0x0][0x398] ;  /* 0x00007300ff0477ac */ /* 0x000e220008000800 */
[----:B------:R-:W1:Y:S06]  /*0020*/  S2R R0, SR_TID.Y ;  /* 0x0000000000007919 */ /* 0x000e6c0000002200 */
[----:B------:R-:W1:Y:S01]  /*0030*/  LDC R19, c[0x0][0x364] ;  /* 0x0000d900ff137b82 */ /* 0x000e620000000800 */
[----:B------:R-:W-:Y:S01]  /*0040*/  HFMA2 R21, -RZ, RZ, 0, 0 ;  /* 0x00000000ff157431 */ /* 0x000fe200000001ff */
[----:B------:R-:W2:Y:S01]  /*0050*/  LDCU.64 UR8, c[0x0][0x358] ;  /* 0x00006b00ff0877ac */ /* 0x000ea20008000a00 */
[----:B------:R-:W3:Y:S05]  /*0060*/  S2R R2, SR_TID.X ;  /* 0x0000000000027919 */ /* 0x000eea0000002100 */
[----:B------:R-:W-:Y:S01]  /*0070*/  S2UR UR5, SR_CTAID.X ;  /* 0x00000000000579c3 */ /* 0x000fe20000002500 */
[----:B0-----:R-:W-:-:S07]  /*0080*/  I2FP.F32.S32 R3, UR4 ;  /* 0x0000000400037c45 */ /* 0x001fce0008201400 */
[----:B------:R-:W1:Y:S01]  /*0090*/  S2UR UR6, SR_CTAID.Y ;  /* 0x00000000000679c3 */ /* 0x000e620000002600 */
[----:B------:R-:W-:-:S07]  /*00a0*/  FMUL R16, R3, 0.03125 ;  /* 0x3d00000003107820 */ /* 0x000fce0000400000 */
[----:B------:R-:W3:Y:S01]  /*00b0*/  LDC R5, c[0x0][0x360] ;  /* 0x0000d800ff057b82 */ /* 0x000ee20000000800 */
[----:B------:R-:W0:Y:S01]  /*00c0*/  FRND.CEIL R16, R16 ;  /* 0x0000001000107307 */ /* 0x000e220000209000 */
[----:B-1----:R-:W-:Y:S01]  /*00d0*/  IMAD R19, R19, UR6, R0 ;  /* 0x0000000613137c24 */ /* 0x002fe2000f8e0200 */
[----:B0-----:R-:W-:Y:S01]  /*00e0*/  FSETP.GT.AND P0, PT, R16, RZ, PT ;  /* 0x000000ff1000720b */ /* 0x001fe20003f04000 */
[----:B---3--:R-:W-:-:S05]  /*00f0*/  IMAD R18, R5, UR5, R2 ;  /* 0x0000000505127c24 */ /* 0x008fca000f8e0202 */
[----:B------:R-:W-:-:S07]  /*0100*/  VIMNMX R3, PT, PT, R19, R18, !PT ;  /* 0x0000001213037248 */ /* 0x000fce0007fe0100 */
[----:B--2---:R-:W-:Y:S05]  /*0110*/  @!P0 BRA `(.L_x_0) ;  /* 0x0000000400b48947 */ /* 0x004fea0003800000 */
[----:B------:R-:W0:Y:S01]  /*0120*/  S2UR UR6, SR_CgaCtaId ;  /* 0x00000000000679c3 */ /* 0x000e220000008800 */
[----:B------:R-:W-:Y:S01]  /*0130*/  UMOV UR4, 0x400 ;  /* 0x0000040000047882 */ /* 0x000fe20000000000 */
[----:B------:R-:W-:Y:S01]  /*0140*/  MOV R21, RZ ;  /* 0x000000ff00157202 */ /* 0x000fe20000000f00 */
[----:B------:R-:W-:Y:S01]  /*0150*/  UIADD3 UR5, UPT, UPT, UR4, 0x1000, URZ ;  /* 0x0000100004057890 */ /* 0x000fe2000fffe0ff */
[----:B------:R-:W-:Y:S01]  /*0160*/  MOV R5, RZ ;  /* 0x000000ff00057202 */ /* 0x000fe20000000f00 */
[----:B------:R-:W1:Y:S01]  /*0170*/  LDCU UR7, c[0x0][0x398] ;  /* 0x00007300ff0777ac */ /* 0x000e620008000800 */
[----:B0-----:R-:W-:Y:S02]  /*0180*/  ULEA UR4, UR6, UR4, 0x18 ;  /* 0x0000000406047291 */ /* 0x001fe4000f8ec0ff */
[----:B------:R-:W-:-:S04]  /*0190*/  ULEA UR5, UR6, UR5, 0x18 ;  /* 0x0000000506057291 */ /* 0x000fc8000f8ec0ff */
[----:B------:R-:W-:Y:S02]  /*01a0*/  LEA R17, R0, UR4, 0x7 ;  /* 0x0000000400117c11 */ /* 0x000fe4000f8e38ff */
[C---:B------:R-:W-:Y:S02]  /*01b0*/  LEA R7, R2.reuse, UR5, 0x2 ;  /* 0x0000000502077c11 */ /* 0x040fe4000f8e10ff */
[----:B------:R-:W-:Y:S02]  /*01c0*/  LEA R6, R2, R17, 0x2 ;  /* 0x0000001102067211 */ /* 0x000fe400078e10ff */
[----:B-1----:R-:W-:-:S07]  /*01d0*/  LEA R4, R0, R7, 0x7 ;  /* 0x0000000700047211 */ /* 0x002fce00078e38ff */
.L_x_1:
[C---:B------:R-:W-:Y:S01]  /*01e0*/  LEA R12, R5.reuse, R2, 0x5 ;  /* 0x00000002050c7211 */ /* 0x040fe200078e28ff */
[----:B------:R-:W-:Y:S01]  /*01f0*/  UMOV UR4, UR7 ;  /* 0x0000000700047c82 */ /* 0x000fe20008000000 */
[----:B------:R-:W-:Y:S01]  /*0200*/  LEA R23, R5, R0, 0x5 ;  /* 0x0000000005177211 */ /* 0x000fe200078e28ff */
[----:B------:R-:W-:Y:S01]  /*0210*/  HFMA2 R29, -RZ, RZ, 0, 0 ;  /* 0x00000000ff1d7431 */ /* 0x000fe200000001ff */
[----:B------:R-:W-:Y:S02]  /*0220*/  VIMNMX R8, PT, PT, R19, R12, !PT ;  /* 0x0000000c13087248 */ /* 0x000fe40007fe0100 */
[----:B------:R-:W-:Y:S02]  /*0230*/  VIMNMX R9, PT, PT, R18, R23, !PT ;  /* 0x0000001712097248 */ /* 0x000fe40007fe0100 */
[----:B------:R-:W-:Y:S02]  /*0240*/  ISETP.GE.AND P0, PT, R8, UR4, PT ;  /* 0x0000000408007c0c */ /* 0x000fe4000bf06270 */
[----:B------:R-:W-:-:S02]  /*0250*/  ISETP.GE.AND P1, PT, R9, UR4, PT ;  /* 0x0000000409007c0c */ /* 0x000fc4000bf26270 */
[----:B------:R-:W-:-:S09]  /*0260*/  MOV R24, RZ ;  /* 0x000000ff00187202 */ /* 0x000fd20000000f00 */
[----:B------:R-:W0:Y:S01]  /*0270*/  @!P0 LDC.64 R8, c[0x0][0x380] ;  /* 0x0000e000ff088b82 */ /* 0x000e220000000a00 */
[----:B------:R-:W-:Y:S02]  /*0280*/  @!P0 IMAD R13, R19, UR4, R12 ;  /* 0x00000004130d8c24 */ /* 0x000fe4000f8e020c */
[----:B------:R-:W-:-:S05]  /*0290*/  @!P1 IMAD R23, R23, UR4, R18 ;  /* 0x0000000417179c24 */ /* 0x000fca000f8e0212 */
[----:B------:R-:W1:Y:S01]  /*02a0*/  @!P1 LDC.64 R10, c[0x0][0x388] ;  /* 0x0000e200ff0a9b82 */ /* 0x000e620000000a00 */
[----:B0-----:R-:W-:-:S05]  /*02b0*/  @!P0 IMAD.WIDE R8, R13, 0x4, R8 ;  /* 0x000000040d088825 */ /* 0x001fca00078e0208 */
[----:B------:R-:W2:Y:S01]  /*02c0*/  @!P0 LDG.E R29, desc[UR8][R8.64] ;  /* 0x00000008081d8981 */ /* 0x000ea2000c1e1900 */
[----:B-1----:R-:W-:-:S05]  /*02d0*/  @!P1 IMAD.WIDE R22, R23, 0x4, R10 ;  /* 0x0000000417169825 */ /* 0x002fca00078e020a */
[----:B------:R-:W3:Y:S01]  /*02e0*/  @!P1 LDG.E R24, desc[UR8][R22.64] ;  /* 0x0000000816189981 */ /* 0x000ee2000c1e1900 */
[----:B------:R-:W-:-:S03]  /*02f0*/  IADD3 R5, PT, PT, R5, 0x1, RZ ;  /* 0x0000000105057810 */ /* 0x000fc60007ffe0ff */
[----:B--2---:R-:W-:Y:S04]  /*0300*/  STS [R6], R29 ;  /* 0x0000001d06007388 */ /* 0x004fe80000000800 */
[----:B---3--:R-:W-:Y:S01]  /*0310*/  STS [R4], R24 ;  /* 0x0000001804007388 */ /* 0x008fe20000000800 */
[----:B------:R-:W-:Y:S06]  /*0320*/  BAR.SYNC.DEFER_BLOCKING 0x0 ;  /* 0x0000000000007b1d */ /* 0x000fec0000010000 */
[----:B------:R-:W-:Y:S04]  /*0330*/  LDS R28, [R7] ;  /* 0x00000000071c7984 */ /* 0x000fe80000000800 */
[----:B------:R-:W0:Y:S04]  /*0340*/  LDS.128 R12, [R17] ;  /* 0x00000000110c7984 */ /* 0x000e280000000c00 */
[----:B------:R-:W1:Y:S04]  /*0350*/  LDS R23, [R7+0x80] ;  /* 0x0000800007177984 */ /* 0x000e680000000800 */
[----:B------:R-:W2:Y:S04]  /*0360*/  LDS R27, [R7+0x100] ;  /* 0x00010000071b7984 */ /* 0x000ea80000000800 */
[----:B------:R-:W3:Y:S04]  /*0370*/  LDS R26, [R7+0x180] ;  /* 0x00018000071a7984 */ /* 0x000ee80000000800 */
[----:B------:R-:W-:Y:S04]  /*0380*/  LDS R25, [R7+0x200] ;  /* 0x0002000007197984 */ /* 0x000fe80000000800 */
[----:B------:R-:W4:Y:S04]  /*0390*/  LDS.128 R8, [R17+0x10] ;  /* 0x0000100011087984 */ /* 0x000f280000000c00 */
[----:B------:R-:W5:Y:S04]  /*03a0*/  LDS R20, [R7+0x280] ;  /* 0x0002800007147984 */ /* 0x000f680000000800 */
[----:B------:R-:W-:Y:S04]  /*03b0*/  LDS R24, [R7+0x380] ;  /* 0x0003800007187984 */ /* 0x000fe80000000800 */
[----:B------:R-:W-:Y:S01]  /*03c0*/  LDS R22, [R7+0x480] ;  /* 0x0004800007167984 */ /* 0x000fe20000000800 */
[----:B0-----:R-:W-:-:S03]  /*03d0*/  FFMA R12, R12, R28, R21 ;  /* 0x0000001c0c0c7223 */ /* 0x001fc60000000015 */
[----:B------:R-:W0:Y:S01]  /*03e0*/  LDS R21, [R7+0x300] ;  /* 0x0003000007157984 */ /* 0x000e220000000800 */
[----:B-1----:R-:W-:-:S03]  /*03f0*/  FFMA R12, R23, R13, R12 ;  /* 0x0000000d170c7223 */ /* 0x002fc6000000000c */
[----:B------:R-:W-:Y:S01]  /*0400*/  LDS R23, [R7+0x400] ;  /* 0x0004000007177984 */ /* 0x000fe20000000800 */
[----:B--2---:R-:W-:-:S04]  /*0410*/  FFMA R27, R27, R14, R12 ;  /* 0x0000000e1b1b7223 */ /* 0x004fc8000000000c */
[----:B---3--:R-:W-:Y:S02]  /*0420*/  FFMA R27, R26, R15, R27 ;  /* 0x0000000f1a1b7223 */ /* 0x008fe4000000001b */
[----:B------:R-:W1:Y:S04]  /*0430*/  LDS.128 R12, [R17+0x20] ;  /* 0x00002000110c7984 */ /* 0x000e680000000c00 */
[----:B------:R-:W-:Y:S01]  /*0440*/  LDS R26, [R7+0x580] ;  /* 0x00058000071a7984 */ /* 0x000fe20000000800 */
[----:B----4-:R-:W-:-:S03]  /*0450*/  FFMA R27, R8, R25, R27 ;  /* 0x00000019081b7223 */ /* 0x010fc6000000001b */
[----:B------:R-:W2:Y:S01]  /*0460*/  LDS R25, [R7+0x500] ;  /* 0x0005000007197984 */ /* 0x000ea20000000800 */
[----:B-----5:R-:W-:-:S04]  /*0470*/  FFMA R20, R20, R9, R27 ;  /* 0x0000000914147223 */ /* 0x020fc8000000001b */
[----:B0-----:R-:W-:Y:S02]  /*0480*/  FFMA R21, R21, R10, R20 ;  /* 0x0000000a15157223 */ /* 0x001fe40000000014 */
[----:B------:R-:W-:Y:S02]  /*0490*/  LDS R20, [R7+0x680] ;  /* 0x0006800007147984 */ /* 0x000fe40000000800 */
[----:B------:R-:W-:Y:S02]  /*04a0*/  FFMA R27, R24, R11, R21 ;  /* 0x0000000b181b7223 */ /* 0x000fe40000000015 */
[----:B------:R-:W-:Y:S04]  /*04b0*/  LDS R21, [R7+0x600] ;  /* 0x0006000007157984 */ /* 0x000fe80000000800 */
[----:B------:R-:W0:Y:S01]  /*04c0*/  LDS.128 R8, [R17+0x30] ;  /* 0x0000300011087984 */ /* 0x000e220000000c00 */
[----:B-1----:R-:W-:-:S03]  /*04d0*/  FFMA R27, R12, R23, R27 ;  /* 0x000000170c1b7223 */ /* 0x002fc6000000001b */
[----:B------:R-:W1:Y:S01]  /*04e0*/  LDS R23, [R7+0x700] ;  /* 0x0007000007177984 */ /* 0x000e620000000800 */
[----:B------:R-:W-:-:S03]  /*04f0*/  FFMA R22, R22, R13, R27 ;  /* 0x0000000d16167223 */ /* 0x000fc6000000001b */
[----:B------:R-:W3:Y:S01]  /*0500*/  LDS R24, [R7+0x780] ;  /* 0x0007800007187984 */ /* 0x000ee20000000800 */
[----:B--2---:R-:W-:-:S03]  /*0510*/  FFMA R25, R25, R14, R22 ;  /* 0x0000000e19197223 */ /* 0x004fc60000000016 */
[----:B------:R-:W-:Y:S01]  /*0520*/  LDS R22, [R7+0x880] ;  /* 0x0008800007167984 */ /* 0x000fe20000000800 */
[----:B------:R-:W-:-:S03]  /*0530*/  FFMA R27, R26, R15, R25 ;  /* 0x0000000f1a1b7223 */ /* 0x000fc60000000019 */
[----:B------:R-:W-:Y:S04]  /*0540*/  LDS R25, [R7+0x800] ;  /* 0x0008000007197984 */ /* 0x000fe80000000800 */
[----:B------:R-:W2:Y:S04]  /*0550*/  LDS.128 R12, [R17+0x40] ;  /* 0x00004000110c7984 */ /* 0x000ea80000000c00 */
[----:B------:R-:W-:Y:S01]  /*0560*/  LDS R26, [R7+0x980] ;  /* 0x00098000071a7984 */ /* 0x000fe20000000800 */
[----:B0-----:R-:W-:-:S03]  /*0570*/  FFMA R27, R8, R21, R27 ;  /* 0x00000015081b7223 */ /* 0x001fc6000000001b */
[----:B------:R-:W0:Y:S01]  /*0580*/  LDS R21, [R7+0x900] ;  /* 0x0009000007157984 */ /* 0x000e220000000800 */
[----:B------:R-:W-:-:S04]  /*0590*/  FFMA R20, R20, R9, R27 ;  /* 0x0000000914147223 */ /* 0x000fc8000000001b */
[----:B-1----:R-:W-:Y:S02]  /*05a0*/  FFMA R23, R23, R10, R20 ;  /* 0x0000000a17177223 */ /* 0x002fe40000000014 */
[----:B------:R-:W-:Y:S02]  /*05b0*/  LDS R20, [R7+0xa80] ;  /* 0x000a800007147984 */ /* 0x000fe40000000800 */
[----:B---3--:R-:W-:Y:S02]  /*05c0*/  FFMA R27, R24, R11, R23 ;  /* 0x0000000b181b7223 */ /* 0x008fe40000000017 */
[----:B------:R-:W-:Y:S04]  /*05d0*/  LDS R23, [R7+0xa00] ;  /* 0x000a000007177984 */ /* 0x000fe80000000800 */
[----:B------:R-:W1:Y:S01]  /*05e0*/  LDS.128 R8, [R17+0x50] ;  /* 0x0000500011087984 */ /* 0x000e620000000c00 */
[----:B--2---:R-:W-:-:S03]  /*05f0*/  FFMA R27, R12, R25, R27 ;  /* 0x000000190c1b7223 */ /* 0x004fc6000000001b */
[----:B------:R-:W2:Y:S01]  /*0600*/  LDS R25, [R7+0xb00] ;  /* 0x000b000007197984 */ /* 0x000ea20000000800 */
[----:B------:R-:W-:-:S03]  /*0610*/  FFMA R12, R22, R13, R27 ;  /* 0x0000000d160c7223 */ /* 0x000fc6000000001b */
[----:B------:R-:W3:Y:S04]  /*0620*/  LDS R22, [R7+0xb80] ;  /* 0x000b800007167984 */ /* 0x000ee80000000800 */
[----:B------:R-:W-:Y:S01]  /*0630*/  LDS R24, [R7+0xc80] ;  /* 0x000c800007187984 */ /* 0x000fe20000000800 */
[----:B0-----:R-:W-:-:S04]  /*0640*/  FFMA R21, R21, R14, R12 ;  /* 0x0000000e15157223 */ /* 0x001fc8000000000c */
[----:B------:R-:W-:Y:S02]  /*0650*/  FFMA R27, R26, R15, R21 ;  /* 0x0000000f1a1b7223 */ /* 0x000fe40000000015 */
[----:B------:R-:W-:Y:S04]  /*0660*/  LDS R21, [R7+0xc00] ;  /* 0x000c000007157984 */ /* 0x000fe80000000800 */
[----:B------:R-:W0:Y:S01]  /*0670*/  LDS.128 R12, [R17+0x60] ;  /* 0x00006000110c7984 */ /* 0x000e220000000c00 */
[----:B-1----:R-:W-:-:S04]  /*0680*/  FFMA R23, R8, R23, R27 ;  /* 0x0000001708177223 */ /* 0x002fc8000000001b */
[----:B------:R-:W-:Y:S02]  /*0690*/  FFMA R20, R20, R9, R23 ;  /* 0x0000000914147223 */ /* 0x000fe40000000017 */
[----:B------:R-:W1:Y:S02]  /*06a0*/  LDS R23, [R7+0xd00] ;  /* 0x000d000007177984 */ /* 0x000e640000000800 */
[----:B--2---:R-:W-:Y:S02]  /*06b0*/  FFMA R25, R25, R10, R20 ;  /* 0x0000000a19197223 */ /* 0x004fe40000000014 */
[----:B------:R-:W2:Y:S02]  /*06c0*/  LDS R20, [R7+0xd80] ;  /* 0x000d800007147984 */ /* 0x000ea40000000800 */
[----:B---3--:R-:W-:Y:S02]  /*06d0*/  FFMA R27, R22, R11, R25 ;  /* 0x0000000b161b7223 */ /* 0x008fe40000000019 */
[----:B------:R-:W-:Y:S04]  /*06e0*/  LDS R25, [R7+0xe00] ;  /* 0x000e000007197984 */ /* 0x000fe80000000800 */
[----:B------:R-:W3:Y:S04]  /*06f0*/  LDS.128 R8, [R17+0x70] ;  /* 0x0000700011087984 */ /* 0x000ee80000000c00 */
[----:B------:R-:W4:Y:S01]  /*0700*/  LDS R22, [R7+0xe80] ;  /* 0x000e800007167984 */ /* 0x000f220000000800 */
[----:B0-----:R-:W-:-:S03]  /*0710*/  FFMA R27, R12, R21, R27 ;  /* 0x000000150c1b7223 */ /* 0x001fc6000000001b */
[----:B------:R-:W0:Y:S04]  /*0720*/  LDS R21, [R7+0xf00] ;  /* 0x000f000007157984 */ /* 0x000e280000000800 */
[----:B------:R-:W5:Y:S01]  /*0730*/  LDS R12, [R7+0xf80] ;  /* 0x000f8000070c7984 */ /* 0x000f620000000800 */
[----:B------:R-:W-:Y:S01]  /*0740*/  FFMA R24, R24, R13, R27 ;  /* 0x0000000d18187223 */ /* 0x000fe2000000001b */
[----:B------:R-:W-:-:S03]  /*0750*/  I2FP.F32.U32 R13, R5 ;  /* 0x00000005000d7245 */ /* 0x000fc60000201000 */
[----:B-1----:R-:W-:Y:S01]  /*0760*/  FFMA R23, R23, R14, R24 ;  /* 0x0000000e17177223 */ /* 0x002fe20000000018 */
[----:B------:R-:W-:Y:S01]  /*0770*/  BAR.SYNC.DEFER_BLOCKING 0x0 ;  /* 0x0000000000007b1d */ /* 0x000fe20000010000 */
[----:B------:R-:W-:Y:S02]  /*0780*/  FSETP.GT.AND P0, PT, R16, R13, PT ;  /* 0x0000000d1000720b */ /* 0x000fe40003f04000 */
[----:B--2---:R-:W-:-:S04]  /*0790*/  FFMA R15, R20, R15, R23 ;  /* 0x0000000f140f7223 */ /* 0x004fc80000000017 */
[----:B---3--:R-:W-:-:S04]  /*07a0*/  FFMA R15, R8, R25, R15 ;  /* 0x00000019080f7223 */ /* 0x008fc8000000000f */
[----:B----4-:R-:W-:-:S04]  /*07b0*/  FFMA R22, R22, R9, R15 ;  /* 0x0000000916167223 */ /* 0x010fc8000000000f */
[----:B0-----:R-:W-:-:S04]  /*07c0*/  FFMA R21, R21, R10, R22 ;  /* 0x0000000a15157223 */ /* 0x001fc80000000016 */
[----:B-----5:R-:W-:Y:S01]  /*07d0*/  FFMA R21, R12, R11, R21 ;  /* 0x0000000b0c157223 */ /* 0x020fe20000000015 */
[----:B------:R-:W-:Y:S06]  /*07e0*/  @P0 BRA `(.L_x_1) ;  /* 0xfffffff8007c0947 */ /* 0x000fec000383ffff */
.L_x_0:
[----:B------:R-:W-:-:S13]  /*07f0*/  ISETP.GE.AND P0, PT, R3, UR4, PT ;  /* 0x0000000403007c0c */ /* 0x000fda000bf06270 */
[----:B------:R-:W-:Y:S05]  /*0800*/  @P0 EXIT ;  /* 0x000000000000094d */ /* 0x000fea0003800000 */
[----:B------:R-:W0:Y:S01]  /*0810*/  LDC.64 R2, c[0x0][0x390] ;  /* 0x0000e400ff027b82 */ /* 0x000e220000000a00 */
[----:B------:R-:W-:-:S04]  /*0820*/  IMAD R19, R19, UR4, R18 ;  /* 0x0000000413137c24 */ /* 0x000fc8000f8e0212 */
[----:B0-----:R-:W-:-:S05]  /*0830*/  IMAD.WIDE R2, R19, 0x4, R2 ;  /* 0x0000000413027825 */ /* 0x001fca00078e0202 */
[----:B------:R-:W-:Y:S01]  /*0840*/  STG.E desc[UR8][R2.64], R21 ;  /* 0x0000001502007986 */ /* 0x000fe2000c101908 */
[----:B------:R-:W-:Y:S05]  /*0850*/  EXIT ;  /* 0x000000000000794d */ /* 0x000fea0003800000 */
.L_x_2:
[----:B------:R-:W-:-:S00]  /*0860*/  BRA `(.L_x_2) ;  /* 0xfffffffc00fc7947 */ /* 0x000fc0000383ffff */
[----:B------:R-:W-:-:S00]  /*0870*/  NOP ;  /* 0x0000000000007918 */ /* 0x000fc00000000000 */
        /* <DEDUP_REMOVED lines=8> */
.L_x_3:


//--------------------- .nv.shared._Z11gpuMMSharedPfS_S_i --------------------------
	.section	.nv.shared._Z11gpuMMSharedPfS_S_i,"aw",@nobits
	.sectionflags	@""
	.align	4
.nv.shared._Z11gpuMMSharedPfS_S_i:
	.zero		9216


//--------------------- .nv.shared.reserved.0     --------------------------
	.section	.nv.shared.reserved.0,"aw",@nobits
	.weak		__nv_reservedSMEM_offset_0_alias
	.size		__nv_reservedSMEM_offset_0_alias, 0, 64
	.other		__nv_reservedSMEM_offset_0_alias,@"STO_CUDA_RESERVED_SHARED STV_DEFAULT"
__nv_reservedSMEM_offset_0_alias:
	.zero		0
	.zero		64


//--------------------- .nv.constant0._Z11gpuMMSharedPfS_S_i --------------------------
	.section	.nv.constant0._Z11gpuMMSharedPfS_S_i,"a",@progbits
	.sectionflags	@""
	.align	4
.nv.constant0._Z11gpuMMSharedPfS_S_i:
	.zero		924


//--------------------- SYMBOLS --------------------------

	.type		.nv.reservedSmem.offset0,@object
	.size		.nv.reservedSmem.offset0,0x4
	.type		.nv.reservedSmem.cap,@object
	.size		.nv.reservedSmem.cap,0x4
